	.headerflags	@"EF_CUDA_TEXMODE_UNIFIED EF_CUDA_64BIT_ADDRESS EF_CUDA_ACCELERATORS EF_CUDA_SM90 EF_CUDA_VIRTUAL_SM(EF_CUDA_SM90)"
	.elftype	@"ET_EXEC"


//--------------------- .nv.info                  --------------------------
	.section	.nv.info,"",@"SHT_CUDA_INFO"
	.align	4


	//----- nvinfo : EIATTR_REGCOUNT
	.align		4
        /*0000*/ 	.byte	0x04, 0x2f
        /*0002*/ 	.short	(.L_1 - .L_0)
	.align		4
.L_0:
        /*0004*/ 	.word	index@(triton_poi_fused_cat_0)
        /*0008*/ 	.word	0x00000010


	//----- nvinfo : EIATTR_MIN_STACK_SIZE
	.align		4
.L_1:
        /*000c*/ 	.byte	0x04, 0x12
        /*000e*/ 	.short	(.L_3 - .L_2)
	.align		4
.L_2:
        /*0010*/ 	.word	index@(triton_poi_fused_cat_0)
        /*0014*/ 	.word	0x00000000


	//----- nvinfo : EIATTR_FRAME_SIZE
	.align		4
.L_3:
        /*0018*/ 	.byte	0x04, 0x11
        /*001a*/ 	.short	(.L_5 - .L_4)
	.align		4
.L_4:
        /*001c*/ 	.word	index@(triton_poi_fused_cat_0)
        /*0020*/ 	.word	0x00000000


	//----- nvinfo : EIATTR_MIN_STACK_SIZE
	.align		4
.L_5:
        /*0024*/ 	.byte	0x04, 0x12
        /*0026*/ 	.short	(.L_7 - .L_6)
	.align		4
.L_6:
        /*0028*/ 	.word	index@(triton_poi_fused_cat_0)
        /*002c*/ 	.word	0x00000000
.L_7:


//--------------------- .nv.info.triton_poi_fused_cat_0 --------------------------
	.section	.nv.info.triton_poi_fused_cat_0,"",@"SHT_CUDA_INFO"
	.sectionflags	@""
	.align	4


	//----- nvinfo : EIATTR_CUDA_API_VERSION
	.align		4
        /*0000*/ 	.byte	0x04, 0x37
        /*0002*/ 	.short	(.L_9 - .L_8)
.L_8:
        /*0004*/ 	.word	0x0000007c


	//----- nvinfo : EIATTR_KPARAM_INFO
	.align		4
.L_9:
        /*0008*/ 	.byte	0x04, 0x17
        /*000a*/ 	.short	(.L_11 - .L_10)
.L_10:
        /*000c*/ 	.word	0x00000000
        /*0010*/ 	.short	0x0002
        /*0012*/ 	.short	0x0010
        /*0014*/ 	.byte	0x00, 0xf0, 0x11, 0x00


	//----- nvinfo : EIATTR_KPARAM_INFO
	.align		4
.L_11:
        /*0018*/ 	.byte	0x04, 0x17
        /*001a*/ 	.short	(.L_13 - .L_12)
.L_12:
        /*001c*/ 	.word	0x00000000
        /*0020*/ 	.short	0x0001
        /*0022*/ 	.short	0x0008
        /*0024*/ 	.byte	0x00, 0xf4, 0x21, 0x00


	//----- nvinfo : EIATTR_KPARAM_INFO
	.align		4
.L_13:
        /*0028*/ 	.byte	0x04, 0x17
        /*002a*/ 	.short	(.L_15 - .L_14)
.L_14:
        /*002c*/ 	.word	0x00000000
        /*0030*/ 	.short	0x0000
        /*0032*/ 	.short	0x0000
        /*0034*/ 	.byte	0x00, 0xf4, 0x21, 0x00


	//----- nvinfo : EIATTR_SPARSE_MMA_MASK
	.align		4
.L_15:
        /*0038*/ 	.byte	0x03, 0x50
        /*003a*/ 	.short	0x0000


	//----- nvinfo : EIATTR_MAXREG_COUNT
	.align		4
        /*003c*/ 	.byte	0x03, 0x1b
        /*003e*/ 	.short	0x00ff


	//----- nvinfo : EIATTR_EXIT_INSTR_OFFSETS
	.align		4
        /*0040*/ 	.byte	0x04, 0x1c
        /*0042*/ 	.short	(.L_17 - .L_16)


	//   ....[0]....
.L_16:
        /*0044*/ 	.word	0x000002b0


	//   ....[1]....
        /*0048*/ 	.word	0x00000300


	//----- nvinfo : EIATTR_REQNTID
	.align		4
.L_17:
        /*004c*/ 	.byte	0x04, 0x10
        /*004e*/ 	.short	(.L_19 - .L_18)
.L_18:
        /*0050*/ 	.word	0x00000080
        /*0054*/ 	.word	0x00000001
        /*0058*/ 	.word	0x00000001


	//----- nvinfo : EIATTR_CBANK_PARAM_SIZE
	.align		4
.L_19:
        /*005c*/ 	.byte	0x03, 0x19
        /*005e*/ 	.short	0x0014


	//----- nvinfo : EIATTR_PARAM_CBANK
	.align		4
        /*0060*/ 	.byte	0x04, 0x0a
        /*0062*/ 	.short	(.L_21 - .L_20)
	.align		4
.L_20:
        /*0064*/ 	.word	index@(.nv.constant0.triton_poi_fused_cat_0)
        /*0068*/ 	.short	0x0210
        /*006a*/ 	.short	0x0014


	//----- nvinfo : EIATTR_SW_WAR
	.align		4
.L_21:
        /*006c*/ 	.byte	0x04, 0x36
        /*006e*/ 	.short	(.L_23 - .L_22)
.L_22:
        /*0070*/ 	.word	0x00000008
.L_23:


//--------------------- .nv.callgraph             --------------------------
	.section	.nv.callgraph,"",@"SHT_CUDA_CALLGRAPH"
	.align	4
	.sectionentsize	8
	.align		4
        /*0000*/ 	.word	0x00000000
	.align		4
        /*0004*/ 	.word	0xffffffff
	.align		4
        /*0008*/ 	.word	0x00000000
	.align		4
        /*000c*/ 	.word	0xfffffffe
	.align		4
        /*0010*/ 	.word	0x00000000
	.align		4
        /*0014*/ 	.word	0xfffffffd
	.align		4
        /*0018*/ 	.word	0x00000000
	.align		4
        /*001c*/ 	.word	0xfffffffc


//--------------------- .text.triton_poi_fused_cat_0 --------------------------
	.section	.text.triton_poi_fused_cat_0,"ax",@progbits
	.sectionflags	@"SHF_BARRIERS=1"
	.align	128
        .global         triton_poi_fused_cat_0
        .type           triton_poi_fused_cat_0,@function
        .size           triton_poi_fused_cat_0,(.L_x_1 - triton_poi_fused_cat_0)
        .other          triton_poi_fused_cat_0,@"STO_CUDA_ENTRY STV_DEFAULT"
triton_poi_fused_cat_0:
.text.triton_poi_fused_cat_0:
[----:B------:R-:W0:Y:S02]  /*0000*/  LDC R1, c[0x0][0x28] ;  /* 0x00000a00ff017b82 */ /* 0x000e240000000800 */
[----:B------:R-:W1:Y:S01]  /*0010*/  S2R R10, SR_TID.X ;  /* 0x00000000000a7919 */ /* 0x000e620000002100 */
[----:B------:R-:W-:Y:S01]  /*0020*/  ULDC.64 UR6, c[0x0][0x208] ;  /* 0x0000820000067ab9 */ /* 0x000fe20000000a00 */
[----:B------:R-:W2:Y:S01]  /*0030*/  S2R R0, SR_CTAID.X ;  /* 0x0000000000007919 */ /* 0x000ea20000002500 */
[----:B-1----:R-:W-:Y:S01]  /*0040*/  IMAD.SHL.U32 R2, R10, 0x2, RZ ;  /* 0x000000020a027824 */ /* 0x002fe200078e00ff */
[----:B--2---:R-:W-:-:S04]  /*0050*/  SHF.R.S32.HI R3, RZ, 0x17, R0 ;  /* 0x00000017ff037819 */ /* 0x004fc80000011400 */
[----:B------:R-:W-:Y:S02]  /*0060*/  LOP3.LUT R5, R2, 0xfe, RZ, 0xc0, !PT ;  /* 0x000000fe02057812 */ /* 0x000fe400078ec0ff */
[----:B------:R-:W-:Y:S02]  /*0070*/  SGXT R3, R3, 0x1 ;  /* 0x000000010303781a */ /* 0x000fe40000000200 */
[----:B------:R-:W-:-:S04]  /*0080*/  PRMT R4, R5, 0x6540, R0 ;  /* 0x0000654005047816 */ /* 0x000fc80000000000 */
[----:B------:R-:W-:Y:S02]  /*0090*/  LEA.HI R6, R3, R4, RZ, 0x2 ;  /* 0x0000000403067211 */ /* 0x000fe400078f10ff */
[----:B------:R-:W1:Y:S02]  /*00a0*/  LDC.64 R2, c[0x0][0x210] ;  /* 0x00008400ff027b82 */ /* 0x000e640000000a00 */
[----:B------:R-:W-:Y:S02]  /*00b0*/  SHF.R.S32.HI R7, RZ, 0x2, R6 ;  /* 0x00000002ff077819 */ /* 0x000fe40000011406 */
[----:B------:R-:W-:Y:S02]  /*00c0*/  LOP3.LUT R6, R6, 0xfffffffc, RZ, 0xc0, !PT ;  /* 0xfffffffc06067812 */ /* 0x000fe400078ec0ff */
[----:B------:R-:W-:-:S03]  /*00d0*/  LEA.HI R8, R7, R7, RZ, 0x2 ;  /* 0x0000000707087211 */ /* 0x000fc600078f10ff */
[----:B------:R-:W-:Y:S01]  /*00e0*/  IMAD.MOV R6, RZ, RZ, -R6 ;  /* 0x000000ffff067224 */ /* 0x000fe200078e0a06 */
[----:B------:R-:W-:-:S05]  /*00f0*/  LOP3.LUT R8, R8, 0xfffffffc, RZ, 0xc0, !PT ;  /* 0xfffffffc08087812 */ /* 0x000fca00078ec0ff */
[----:B------:R-:W-:Y:S01]  /*0100*/  IMAD.IADD R7, R7, 0x1, -R8 ;  /* 0x0000000107077824 */ /* 0x000fe200078e0a08 */
[----:B------:R-:W-:-:S04]  /*0110*/  CS2R R8, SRZ ;  /* 0x0000000000087805 */ /* 0x000fc8000001ff00 */
[----:B------:R-:W-:-:S04]  /*0120*/  VIADDMNMX R7, R4, R6, R7, PT ;  /* 0x0000000604077246 */ /* 0x000fc80003800107 */
[----:B------:R-:W-:Y:S01]  /*0130*/  ISETP.GT.AND P0, PT, R7, 0x1, PT ;  /* 0x000000010700780c */ /* 0x000fe20003f04270 */
[----:B------:R-:W-:-:S03]  /*0140*/  VIADD R7, R4, 0xfffffff6 ;  /* 0xfffffff604077836 */ /* 0x000fc60000000000 */
[----:B------:R-:W-:Y:S01]  /*0150*/  ISETP.LT.AND P0, PT, R4, 0x100, P0 ;  /* 0x000001000400780c */ /* 0x000fe20000701270 */
[----:B-1----:R-:W-:-:S12]  /*0160*/  IMAD.WIDE R2, R7, 0x4, R2 ;  /* 0x0000000407027825 */ /* 0x002fd800078e0202 */
[----:B------:R1:W2:Y:S01]  /*0170*/  @P0 LDG.E.64 R8, desc[UR6][R2.64] ;  /* 0x0000000602080981 */ /* 0x0002a2000c1e1b00 */
[----:B------:R-:W3:Y:S01]  /*0180*/  S2UR UR5, SR_CgaCtaId ;  /* 0x00000000000579c3 */ /* 0x000ee20000008800 */
[----:B------:R-:W-:Y:S01]  /*0190*/  UMOV UR4, 0x400 ;  /* 0x0000040000047882 */ /* 0x000fe20000000000 */
[----:B------:R-:W-:-:S04]  /*01a0*/  LOP3.LUT R7, R10, 0x7f, RZ, 0xc0, !PT ;  /* 0x0000007f0a077812 */ /* 0x000fc800078ec0ff */
[----:B------:R-:W-:-:S04]  /*01b0*/  PRMT R0, R7, 0x6540, R0 ;  /* 0x0000654007007816 */ /* 0x000fc80000000000 */
[C---:B------:R-:W-:Y:S01]  /*01c0*/  LOP3.LUT R6, R0.reuse, 0x80, RZ, 0xfc, !PT ;  /* 0x0000008000067812 */ /* 0x040fe200078efcff */
[C---:B-1----:R-:W-:Y:S01]  /*01d0*/  IMAD R3, R0.reuse, 0x19, RZ ;  /* 0x0000001900037824 */ /* 0x042fe200078e02ff */
[----:B------:R-:W-:Y:S01]  /*01e0*/  ISETP.GE.AND P1, PT, R0, 0x100, PT ;  /* 0x000001000000780c */ /* 0x000fe20003f26270 */
[----:B---3--:R-:W-:-:S06]  /*01f0*/  UPRMT UR4, UR5, 0x654, UR4 ;  /* 0x0000065405047896 */ /* 0x008fcc0008000004 */
[----:B------:R-:W-:Y:S02]  /*0200*/  LEA R10, R5, UR4, 0x2 ;  /* 0x00000004050a7c11 */ /* 0x000fe4000f8e10ff */
[----:B------:R-:W-:Y:S01]  /*0210*/  LEA R11, R7, UR4, 0x2 ;  /* 0x00000004070b7c11 */ /* 0x000fe2000f8e10ff */
[----:B------:R-:W1:Y:S02]  /*0220*/  LDC.64 R4, c[0x0][0x218] ;  /* 0x00008600ff047b82 */ /* 0x000e640000000a00 */
[----:B-1----:R-:W-:Y:S01]  /*0230*/  IMAD.WIDE R2, R3, 0x4, R4 ;  /* 0x0000000403027825 */ /* 0x002fe200078e0204 */
[----:B--2---:R-:W-:Y:S02]  /*0240*/  SEL R8, R8, 0xc61c4000, P0 ;  /* 0xc61c400008087807 */ /* 0x004fe40000000000 */
[----:B------:R-:W-:Y:S02]  /*0250*/  SEL R9, R9, 0xc61c4000, P0 ;  /* 0xc61c400009097807 */ /* 0x000fe40000000000 */
[----:B------:R-:W-:-:S03]  /*0260*/  ISETP.GE.AND P0, PT, R6, 0x100, PT ;  /* 0x000001000600780c */ /* 0x000fc60003f06270 */
[----:B------:R-:W-:Y:S01]  /*0270*/  STS.64 [R10], R8 ;  /* 0x000000080a007388 */ /* 0x000fe20000000a00 */
[----:B------:R-:W-:Y:S06]  /*0280*/  BAR.SYNC.DEFER_BLOCKING 0x0 ;  /* 0x0000000000007b1d */ /* 0x000fec0000010000 */
[----:B------:R-:W1:Y:S04]  /*0290*/  LDS R13, [R11] ;  /* 0x000000000b0d7984 */ /* 0x000e680000000800 */
[----:B-1----:R1:W-:Y:S01]  /*02a0*/  @!P1 STG.E desc[UR6][R2.64], R13 ;  /* 0x0000000d02009986 */ /* 0x0023e2000c101906 */
[----:B------:R-:W-:Y:S05]  /*02b0*/  @P0 EXIT ;  /* 0x000000000000094d */ /* 0x000fea0003800000 */
[----:B------:R-:W0:Y:S01]  /*02c0*/  LDS R11, [R11+0x200] ;  /* 0x000200000b0b7984 */ /* 0x000e220000000800 */
[----:B-1----:R-:W-:-:S04]  /*02d0*/  IMAD R3, R6, 0x19, RZ ;  /* 0x0000001906037824 */ /* 0x002fc800078e02ff */
[----:B------:R-:W-:-:S05]  /*02e0*/  IMAD.WIDE R2, R3, 0x4, R4 ;  /* 0x0000000403027825 */ /* 0x000fca00078e0204 */
[----:B0-----:R-:W-:Y:S01]  /*02f0*/  STG.E desc[UR6][R2.64], R11 ;  /* 0x0000000b02007986 */ /* 0x001fe2000c101906 */
[----:B------:R-:W-:Y:S05]  /*0300*/  EXIT ;  /* 0x000000000000794d */ /* 0x000fea0003800000 */
.L_x_0:
[----:B------:R-:W-:-:S00]  /*0310*/  BRA `(.L_x_0) ;  /* 0xfffffffc00fc7947 */ /* 0x000fc0000383ffff */
[----:B------:R-:W-:-:S00]  /*0320*/  NOP ;  /* 0x0000000000007918 */ /* 0x000fc00000000000 */
        /* <DEDUP_REMOVED lines=13> */
.L_x_1:


//--------------------- .nv.shared.triton_poi_fused_cat_0 --------------------------
	.section	.nv.shared.triton_poi_fused_cat_0,"aw",@nobits
	.sectionflags	@""
	.align	16
	.zero		1024


//--------------------- .nv.constant0.triton_poi_fused_cat_0 --------------------------
	.section	.nv.constant0.triton_poi_fused_cat_0,"a",@progbits
	.sectionflags	@""
	.align	4
.nv.constant0.triton_poi_fused_cat_0:
	.zero		548
